//
// Generated by NVIDIA NVVM Compiler
//
// Compiler Build ID: CL-36424714
// Cuda compilation tools, release 13.0, V13.0.88
// Based on NVVM 20.0.0
//

.version 9.0
.target sm_100
.address_size 64

	// .globl	_Z17cooperativeKernelPii

.visible .entry _Z17cooperativeKernelPii(
	.param .u64 .ptr .align 1 _Z17cooperativeKernelPii_param_0,
	.param .u32 _Z17cooperativeKernelPii_param_1
)
{
	.reg .pred 	%p<7>;
	.reg .b32 	%r<30>;
	.reg .b64 	%rd<13>;

	ld.param.u64 	%rd5, [_Z17cooperativeKernelPii_param_0];
	ld.param.u32 	%r5, [_Z17cooperativeKernelPii_param_1];
	cvta.to.global.u64 	%rd6, %rd5;
	// begin inline asm
	mov.u32 %r6, %envreg2;
	// end inline asm
	cvt.u64.u32 	%rd7, %r6;
	// begin inline asm
	mov.u32 %r7, %envreg1;
	// end inline asm
	cvt.u64.u32 	%rd8, %r7;
	shl.b64 	%rd9, %rd8, 32;
	or.b64  	%rd1, %rd9, %rd7;
	mov.u32 	%r1, %ctaid.x;
	mov.u32 	%r8, %ntid.x;
	mov.u32 	%r2, %tid.x;
	mad.lo.s32 	%r3, %r1, %r8, %r2;
	setp.ge.s32 	%p1, %r3, %r5;
	mul.wide.s32 	%rd10, %r3, 4;
	add.s64 	%rd2, %rd6, %rd10;
	@%p1 bra 	$L__BB0_2;
	shl.b32 	%r9, %r3, 1;
	st.global.u32 	[%rd2], %r9;
$L__BB0_2:
	setp.ne.s64 	%p2, %rd1, 0;
	@%p2 bra 	$L__BB0_4;
	// begin inline asm
	trap;
	// end inline asm
$L__BB0_4:
	barrier.sync 	0;
	mov.u32 	%r10, %tid.y;
	add.s32 	%r11, %r2, %r10;
	mov.u32 	%r12, %tid.z;
	or.b32  	%r13, %r11, %r12;
	setp.ne.s32 	%p3, %r13, 0;
	@%p3 bra 	$L__BB0_7;
	add.s64 	%rd11, %rd1, 4;
	mov.u32 	%r16, %nctaid.x;
	mov.u32 	%r17, %nctaid.y;
	mul.lo.s32 	%r18, %r16, %r17;
	mov.u32 	%r19, %nctaid.z;
	mul.lo.s32 	%r20, %r18, %r19;
	mov.u32 	%r21, %ctaid.y;
	add.s32 	%r22, %r1, %r21;
	mov.u32 	%r23, %ctaid.z;
	neg.s32 	%r24, %r23;
	setp.eq.s32 	%p4, %r22, %r24;
	sub.s32 	%r25, -2147483647, %r20;
	selp.b32 	%r15, %r25, 1, %p4;
	// begin inline asm
	atom.add.release.gpu.u32 %r14,[%rd11],%r15;
	// end inline asm
$L__BB0_6:
	// begin inline asm
	ld.acquire.gpu.u32 %r26,[%rd11];
	// end inline asm
	xor.b32  	%r27, %r26, %r14;
	setp.gt.s32 	%p5, %r27, -1;
	@%p5 bra 	$L__BB0_6;
$L__BB0_7:
	setp.ge.s32 	%p6, %r3, %r5;
	barrier.sync 	0;
	@%p6 bra 	$L__BB0_9;
	ld.global.u32 	%r28, [%rd2];
	add.s32 	%r29, %r28, 1;
	st.global.u32 	[%rd2], %r29;
$L__BB0_9:
	ret;

}


// ===== COMPILED SASS (sm_100) =====

	.target	sm_100

	.elftype	@"ET_EXEC"


//--------------------- .note.nv.tkinfo           --------------------------
	.section	.note.nv.tkinfo,"",@"SHT_NOTE"
	.sectionflags	@"SHF_NOTE_NV_TKINFO"
	.tkinfo
        /*0018*/ 	.word	0x00000002
        /*0030*/ 	.string	""
        /*0030*/ 	.string	"ptxas"
        /*0030*/ 	.string	"Cuda compilation tools, release 13.0, V13.0.88"
        /*0030*/ 	.string	"Build cuda_13.0.r13.0/compiler.36424714_0"
        /*0030*/ 	.string	"-arch sm_100 -m 64 "



//--------------------- .note.nv.cuinfo           --------------------------
	.section	.note.nv.cuinfo,"",@"SHT_NOTE"
	.sectionflags	@"SHF_NOTE_NV_CUINFO"
        /*0018*/ 	.short	0x0002
        /*001a*/ 	.short	0x0064
        /*001c*/ 	.short	0x0082
	.zero		2


//--------------------- .nv.info                  --------------------------
	.section	.nv.info,"",@"SHT_CUDA_INFO"
	.align	4


	//----- nvinfo : EIATTR_REGCOUNT
	.align		4
        /*0000*/ 	.byte	0x04, 0x2f
        /*0002*/ 	.short	(.L_1 - .L_0)
	.align		4
.L_0:
        /*0004*/ 	.word	index@(_Z17cooperativeKernelPii)
        /*0008*/ 	.word	0x0000000c


	//----- nvinfo : EIATTR_FRAME_SIZE
	.align		4
.L_1:
        /*000c*/ 	.byte	0x04, 0x11
        /*000e*/ 	.short	(.L_3 - .L_2)
	.align		4
.L_2:
        /*0010*/ 	.word	index@(_Z17cooperativeKernelPii)
        /*0014*/ 	.word	0x00000000


	//----- nvinfo : EIATTR_MIN_STACK_SIZE
	.align		4
.L_3:
        /*0018*/ 	.byte	0x04, 0x12
        /*001a*/ 	.short	(.L_5 - .L_4)
	.align		4
.L_4:
        /*001c*/ 	.word	index@(_Z17cooperativeKernelPii)
        /*0020*/ 	.word	0x00000000
.L_5:


//--------------------- .nv.compat                --------------------------
	.section	.nv.compat,"",@"SHT_CUDA_COMPAT_INFO"
	.align	4
        /*0000*/ 	.byte	0x02, 0x09, 0x00, 0x00, 0x02, 0x02, 0x01, 0x00, 0x02, 0x05, 0x05, 0x00, 0x03, 0x07, 0x01, 0x01
        /*0010*/ 	.byte	0x02, 0x03, 0x00, 0x00, 0x02, 0x06, 0x01, 0x00, 0x04, 0x0b, 0x08, 0x00, 0x09, 0x00, 0x00, 0x00
        /*0020*/ 	.byte	0x00, 0x00, 0x00, 0x00


//--------------------- .nv.info._Z17cooperativeKernelPii --------------------------
	.section	.nv.info._Z17cooperativeKernelPii,"",@"SHT_CUDA_INFO"
	.sectionflags	@""
	.align	4


	//----- nvinfo : EIATTR_CUDA_API_VERSION
	.align		4
        /*0000*/ 	.byte	0x04, 0x37
        /*0002*/ 	.short	(.L_7 - .L_6)
.L_6:
        /*0004*/ 	.word	0x00000082


	//----- nvinfo : EIATTR_KPARAM_INFO
	.align		4
.L_7:
        /*0008*/ 	.byte	0x04, 0x17
        /*000a*/ 	.short	(.L_9 - .L_8)
.L_8:
        /*000c*/ 	.word	0x00000000
        /*0010*/ 	.short	0x0001
        /*0012*/ 	.short	0x0008
        /*0014*/ 	.byte	0x00, 0xf0, 0x11, 0x00


	//----- nvinfo : EIATTR_KPARAM_INFO
	.align		4
.L_9:
        /*0018*/ 	.byte	0x04, 0x17
        /*001a*/ 	.short	(.L_11 - .L_10)
.L_10:
        /*001c*/ 	.word	0x00000000
        /*0020*/ 	.short	0x0000
        /*0022*/ 	.short	0x0000
        /*0024*/ 	.byte	0x00, 0xf5, 0x21, 0x00


	//----- nvinfo : EIATTR_SPARSE_MMA_MASK
	.align		4
.L_11:
        /*0028*/ 	.byte	0x03, 0x50
        /*002a*/ 	.short	0x0000


	//----- nvinfo : EIATTR_MAXREG_COUNT
	.align		4
        /*002c*/ 	.byte	0x03, 0x1b
        /*002e*/ 	.short	0x00ff


	//----- nvinfo : EIATTR_NUM_BARRIERS
	.align		4
        /*0030*/ 	.byte	0x02, 0x4c
        /*0032*/ 	.byte	0x01
	.zero		1


	//----- nvinfo : EIATTR_MERCURY_ISA_VERSION
	.align		4
        /*0034*/ 	.byte	0x03, 0x5f
        /*0036*/ 	.short	0x0101


	//----- nvinfo : EIATTR_INT_WARP_WIDE_INSTR_OFFSETS
	.align		4
        /*0038*/ 	.byte	0x04, 0x31
        /*003a*/ 	.short	(.L_13 - .L_12)


	//   ....[0]....
.L_12:
        /*003c*/ 	.word	0x00000250


	//   ....[1]....
        /*0040*/ 	.word	0x000003a0


	//----- nvinfo : EIATTR_COOP_GROUP_MASK_REGIDS
	.align		4
.L_13:
        /*0044*/ 	.byte	0x04, 0x29
        /*0046*/ 	.short	(.L_15 - .L_14)


	//   ....[0]....
.L_14:
        /*0048*/ 	.word	0xffffffff


	//   ....[1]....
        /*004c*/ 	.word	0xffffffff


	//----- nvinfo : EIATTR_COOP_GROUP_INSTR_OFFSETS
	.align		4
.L_15:
        /*0050*/ 	.byte	0x04, 0x28
        /*0052*/ 	.short	(.L_17 - .L_16)


	//   ....[0]....
.L_16:
        /*0054*/ 	.word	0x000001a0


	//   ....[1]....
        /*0058*/ 	.word	0x00000430


	//----- nvinfo : EIATTR_VRC_CTA_INIT_COUNT
	.align		4
.L_17:
        /*005c*/ 	.byte	0x02, 0x4a
	.zero		1
	.zero		1


	//----- nvinfo : EIATTR_EXIT_INSTR_OFFSETS
	.align		4
        /*0060*/ 	.byte	0x04, 0x1c
        /*0062*/ 	.short	(.L_19 - .L_18)


	//   ....[0]....
.L_18:
        /*0064*/ 	.word	0x00000440


	//   ....[1]....
        /*0068*/ 	.word	0x00000480


	//----- nvinfo : EIATTR_CRS_STACK_SIZE
	.align		4
.L_19:
        /*006c*/ 	.byte	0x04, 0x1e
        /*006e*/ 	.short	(.L_21 - .L_20)
.L_20:
        /*0070*/ 	.word	0x00000000


	//----- nvinfo : EIATTR_CBANK_PARAM_SIZE
	.align		4
.L_21:
        /*0074*/ 	.byte	0x03, 0x19
        /*0076*/ 	.short	0x000c


	//----- nvinfo : EIATTR_PARAM_CBANK
	.align		4
        /*0078*/ 	.byte	0x04, 0x0a
        /*007a*/ 	.short	(.L_23 - .L_22)
	.align		4
.L_22:
        /*007c*/ 	.word	index@(.nv.constant0._Z17cooperativeKernelPii)
        /*0080*/ 	.short	0x0380
        /*0082*/ 	.short	0x000c


	//----- nvinfo : EIATTR_SW_WAR
	.align		4
.L_23:
        /*0084*/ 	.byte	0x04, 0x36
        /*0086*/ 	.short	(.L_25 - .L_24)
.L_24:
        /*0088*/ 	.word	0x00000008
.L_25:


//--------------------- .nv.callgraph             --------------------------
	.section	.nv.callgraph,"",@"SHT_CUDA_CALLGRAPH"
	.align	4
	.sectionentsize	8
	.align		4
        /*0000*/ 	.word	0x00000000
	.align		4
        /*0004*/ 	.word	0xffffffff
	.align		4
        /*0008*/ 	.word	0x00000000
	.align		4
        /*000c*/ 	.word	0xfffffffe
	.align		4
        /*0010*/ 	.word	0x00000000
	.align		4
        /*0014*/ 	.word	0xfffffffd
	.align		4
        /*0018*/ 	.word	0x00000000
	.align		4
        /*001c*/ 	.word	0xfffffffc


//--------------------- .text._Z17cooperativeKernelPii --------------------------
	.section	.text._Z17cooperativeKernelPii,"ax",@progbits
	.align	128
        .global         _Z17cooperativeKernelPii
        .type           _Z17cooperativeKernelPii,@function
        .size           _Z17cooperativeKernelPii,(.L_x_4 - _Z17cooperativeKernelPii)
        .other          _Z17cooperativeKernelPii,@"STO_CUDA_ENTRY STV_DEFAULT"
_Z17cooperativeKernelPii:
.text._Z17cooperativeKernelPii:
[----:B------:R-:W-:Y:S01]  /*0000*/  LDC R1, c[0x0][0x37c] ;  /* 0x0000df00ff017b82 */ /* 0x000fe20000000800 */
[----:B------:R-:W0:Y:S07]  /*0010*/  S2R R0, SR_TID.X ;  /* 0x0000000000007919 */ /* 0x000e2e0000002100 */
[----:B------:R-:W0:Y:S01]  /*0020*/  S2UR UR14, SR_CTAID.X ;  /* 0x00000000000e79c3 */ /* 0x000e220000002500 */
[----:B------:R-:W1:Y:S01]  /*0030*/  LDCU UR4, c[0x0][0x388] ;  /* 0x00007100ff0477ac */ /* 0x000e620008000800 */
[----:B------:R-:W2:Y:S06]  /*0040*/  LDCU.64 UR10, c[0x0][0x358] ;  /* 0x00006b00ff0a77ac */ /* 0x000eac0008000a00 */
[----:B------:R-:W0:Y:S01]  /*0050*/  LDC R5, c[0x0][0x360] ;  /* 0x0000d800ff057b82 */ /* 0x000e220000000800 */
[----:B------:R-:W-:-:S05]  /*0060*/  CS2R.32 R3, SR_CgaSize ;  /* 0x0000000000037805 */ /* 0x000fca0000008a00 */
[----:B------:R-:W-:-:S05]  /*0070*/  IMAD R3, R3, -0xa0, RZ ;  /* 0xffffff6003037824 */ /* 0x000fca00078e02ff */
[----:B------:R-:W-:-:S14]  /*0080*/  R2UR UR12, R3 ;  /* 0x00000000030c72ca */ /* 0x000fdc00000e0000 */
[----:B------:R-:W3:Y:S01]  /*0090*/  LDCU UR12, c[0x0][UR12+0x258] ;  /* 0x00004b000c0c77ac */ /* 0x000ee20008000800 */
[----:B------:R-:W-:-:S05]  /*00a0*/  CS2R.32 R3, SR_CgaSize ;  /* 0x0000000000037805 */ /* 0x000fca0000008a00 */
[----:B------:R-:W-:-:S05]  /*00b0*/  IMAD R3, R3, -0xa0, RZ ;  /* 0xffffff6003037824 */ /* 0x000fca00078e02ff */
[----:B------:R-:W-:-:S14]  /*00c0*/  R2UR UR13, R3 ;  /* 0x00000000030d72ca */ /* 0x000fdc00000e0000 */
[----:B------:R-:W4:Y:S01]  /*00d0*/  LDCU UR13, c[0x0][UR13+0x254] ;  /* 0x00004a800d0d77ac */ /* 0x000f220008000800 */
[----:B------:R-:W5:Y:S01]  /*00e0*/  LDC.64 R2, c[0x0][0x380] ;  /* 0x0000e000ff027b82 */ /* 0x000f620000000a00 */
[----:B---3--:R-:W-:-:S04]  /*00f0*/  UISETP.NE.U32.AND UP0, UPT, UR12, URZ, UPT ;  /* 0x000000ff0c00728c */ /* 0x008fc8000bf05070 */
[----:B----4-:R-:W-:Y:S01]  /*0100*/  UISETP.NE.AND.EX UP0, UPT, UR13, URZ, UPT, UP0 ;  /* 0x000000ff0d00728c */ /* 0x010fe2000bf05300 */
[----:B0-----:R-:W-:-:S05]  /*0110*/  IMAD R5, R5, UR14, R0 ;  /* 0x0000000e05057c24 */ /* 0x001fca000f8e0200 */
[C---:B-1----:R-:W-:Y:S01]  /*0120*/  ISETP.GE.AND P0, PT, R5.reuse, UR4, PT ;  /* 0x0000000405007c0c */ /* 0x042fe2000bf06270 */
[----:B-----5:R-:W-:-:S12]  /*0130*/  IMAD.WIDE R2, R5, 0x4, R2 ;  /* 0x0000000405027825 */ /* 0x020fd800078e0202 */
[----:B------:R-:W-:-:S05]  /*0140*/  @!P0 IMAD.SHL.U32 R5, R5, 0x2, RZ ;  /* 0x0000000205058824 */ /* 0x000fca00078e00ff */
[----:B--2---:R0:W-:Y:S01]  /*0150*/  @!P0 STG.E desc[UR10][R2.64], R5 ;  /* 0x0000000502008986 */ /* 0x0041e2000c10190a */
[----:B------:R-:W-:Y:S05]  /*0160*/  BRA.U UP0, `(.L_x_0) ;  /* 0x0000000100047547 */ /* 0x000fea000b800000 */
[----:B------:R-:W-:Y:S05]  /*0170*/  BPT.TRAP 0x1 ;  /* 0x000000040000795c */ /* 0x000fea0000300000 */
.L_x_0:
[----:B0-----:R-:W0:Y:S01]  /*0180*/  S2R R5, SR_TID.Y ;  /* 0x0000000000057919 */ /* 0x001e220000002200 */
[----:B------:R-:W1:Y:S01]  /*0190*/  S2R R7, SR_TID.Z ;  /* 0x0000000000077919 */ /* 0x000e620000002300 */
[----:B------:R-:W-:Y:S01]  /*01a0*/  BAR.SYNC.DEFER_BLOCKING 0x0 ;  /* 0x0000000000007b1d */ /* 0x000fe20000010000 */
[----:B0-----:R-:W-:-:S04]  /*01b0*/  IADD3 R0, PT, PT, R0, R5, RZ ;  /* 0x0000000500007210 */ /* 0x001fc80007ffe0ff */
[----:B-1----:R-:W-:-:S13]  /*01c0*/  LOP3.LUT P1, RZ, R0, R7, RZ, 0xfc, !PT ;  /* 0x0000000700ff7212 */ /* 0x002fda000782fcff */
[----:B------:R-:W-:Y:S05]  /*01d0*/  @P1 BRA `(.L_x_1) ;  /* 0x0000000000901947 */ /* 0x000fea0003800000 */
[----:B------:R-:W0:Y:S01]  /*01e0*/  LDCU UR4, c[0x0][0x370] ;  /* 0x00006e00ff0477ac */ /* 0x000e220008000800 */
[----:B------:R-:W1:Y:S01]  /*01f0*/  S2UR UR7, SR_CTAID.Y ;  /* 0x00000000000779c3 */ /* 0x000e620000002600 */
[----:B------:R-:W2:Y:S01]  /*0200*/  S2R R5, SR_LANEID ;  /* 0x0000000000057919 */ /* 0x000ea20000000000 */
[----:B------:R-:W-:Y:S01]  /*0210*/  IMAD.U32 R4, RZ, RZ, UR12 ;  /* 0x0000000cff047e24 */ /* 0x000fe2000f8e00ff */
[----:B------:R-:W3:Y:S01]  /*0220*/  LDCU UR5, c[0x0][0x374] ;  /* 0x00006e80ff0577ac */ /* 0x000ee20008000800 */
[----:B------:R-:W4:Y:S04]  /*0230*/  LDCU UR6, c[0x0][0x378] ;  /* 0x00006f00ff0677ac */ /* 0x000f280008000800 */
[----:B------:R-:W5:Y:S01]  /*0240*/  S2UR UR8, SR_CTAID.Z ;  /* 0x00000000000879c3 */ /* 0x000f620000002700 */
[----:B------:R-:W-:-:S02]  /*0250*/  VOTEU.ANY UR15, UPT, PT ;  /* 0x00000000000f7886 */ /* 0x000fc400038e0100 */
[----:B------:R-:W2:Y:S01]  /*0260*/  FLO.U32 R6, UR15 ;  /* 0x0000000f00067d00 */ /* 0x000ea200080e0000 */
[----:B0-----:R-:W-:-:S07]  /*0270*/  UIADD3 UR9, UPT, UPT, URZ, -UR4, URZ ;  /* 0x80000004ff097290 */ /* 0x001fce000fffe0ff */
[----:B------:R-:W0:Y:S01]  /*0280*/  POPC R0, UR15 ;  /* 0x0000000f00007d09 */ /* 0x000e220008000000 */
[----:B-1----:R-:W-:-:S03]  /*0290*/  UIADD3 UR4, UPT, UPT, UR14, UR7, URZ ;  /* 0x000000070e047290 */ /* 0x002fc6000fffe0ff */
[----:B------:R-:W-:Y:S02]  /*02a0*/  UMOV UR7, UR9 ;  /* 0x0000000900077c82 */ /* 0x000fe40008000000 */
[----:B---3--:R-:W-:Y:S02]  /*02b0*/  UIMAD UR5, UR7, UR5, URZ ;  /* 0x00000005070572a4 */ /* 0x008fe4000f8e02ff */
[----:B-----5:R-:W-:Y:S01]  /*02c0*/  UIADD3 UR8, UPT, UPT, -UR8, URZ, URZ ;  /* 0x000000ff08087290 */ /* 0x020fe2000fffe1ff */
[----:B--2---:R-:W-:Y:S02]  /*02d0*/  ISETP.EQ.U32.AND P1, PT, R6, R5, PT ;  /* 0x000000050600720c */ /* 0x004fe40003f22070 */
[----:B------:R-:W-:Y:S01]  /*02e0*/  MOV R5, UR13 ;  /* 0x0000000d00057c02 */ /* 0x000fe20008000f00 */
[----:B------:R-:W-:Y:S02]  /*02f0*/  UISETP.NE.AND UP0, UPT, UR4, UR8, UPT ;  /* 0x000000080400728c */ /* 0x000fe4000bf05270 */
[----:B----4-:R-:W-:-:S04]  /*0300*/  UIMAD UR4, UR6, UR5, -0x7fffffff ;  /* 0x80000001060474a4 */ /* 0x010fc8000f8e0205 */
[----:B------:R-:W-:-:S06]  /*0310*/  USEL UR4, UR4, 0x1, !UP0 ;  /* 0x0000000104047887 */ /* 0x000fcc000c000000 */
[----:B0-----:R-:W-:Y:S01]  /*0320*/  IMAD R7, R0, UR4, RZ ;  /* 0x0000000400077c24 */ /* 0x001fe2000f8e02ff */
[----:B------:R-:W-:Y:S06]  /*0330*/  @P1 MEMBAR.ALL.GPU ;  /* 0x0000000000001992 */ /* 0x000fec000000a000 */
[----:B------:R-:W-:-:S00]  /*0340*/  @P1 ERRBAR ;  /* 0x00000000000019ab */ /* 0x000fc00000000000 */
[----:B------:R-:W-:Y:S06]  /*0350*/  @P1 CGAERRBAR ;  /* 0x00000000000015ab */ /* 0x000fec0000000000 */
[----:B------:R-:W2:Y:S01]  /*0360*/  @P1 ATOM.E.ADD.STRONG.GPU PT, R7, desc[UR10][R4.64+0x4], R7 ;  /* 0x800004070407198a */ /* 0x000ea200081ef10a */
[----:B------:R-:W0:Y:S02]  /*0370*/  S2R R8, SR_LTMASK ;  /* 0x0000000000087919 */ /* 0x000e240000003900 */
[----:B0-----:R-:W-:-:S04]  /*0380*/  LOP3.LUT R8, R8, UR15, RZ, 0xc0, !PT ;  /* 0x0000000f08087c12 */ /* 0x001fc8000f8ec0ff */
[----:B------:R-:W0:Y:S01]  /*0390*/  POPC R9, R8 ;  /* 0x0000000800097309 */ /* 0x000e220000000000 */
[----:B--2---:R-:W0:Y:S02]  /*03a0*/  SHFL.IDX PT, R0, R7, R6, 0x1f ;  /* 0x00001f0607007589 */ /* 0x004e2400000e0000 */
[----:B0-----:R-:W-:-:S07]  /*03b0*/  IMAD R0, R9, UR4, R0 ;  /* 0x0000000409007c24 */ /* 0x001fce000f8e0200 */
.L_x_2:
[----:B------:R-:W2:Y:S04]  /*03c0*/  LD.E.STRONG.GPU R7, desc[UR10][R4.64+0x4] ;  /* 0x0000040a04077980 */ /* 0x000ea8000c10f900 */
[----:B--2---:R-:W-:Y:S01]  /*03d0*/  CCTL.IVALL ;  /* 0x00000000ff00798f */ /* 0x004fe20002000000 */
[----:B------:R-:W-:Y:S05]  /*03e0*/  YIELD ;  /* 0x0000000000007946 */ /* 0x000fea0003800000 */
[----:B------:R-:W-:-:S04]  /*03f0*/  LOP3.LUT R7, R7, R0, RZ, 0x3c, !PT ;  /* 0x0000000007077212 */ /* 0x000fc800078e3cff */
[----:B------:R-:W-:-:S13]  /*0400*/  ISETP.GT.AND P1, PT, R7, -0x1, PT ;  /* 0xffffffff0700780c */ /* 0x000fda0003f24270 */
[----:B------:R-:W-:Y:S05]  /*0410*/  @P1 BRA `(.L_x_2) ;  /* 0xfffffffc00e81947 */ /* 0x000fea000383ffff */
.L_x_1:
[----:B------:R-:W-:Y:S05]  /*0420*/  WARPSYNC.ALL ;  /* 0x0000000000007948 */ /* 0x000fea0003800000 */
[----:B------:R-:W-:Y:S06]  /*0430*/  BAR.SYNC.DEFER_BLOCKING 0x0 ;  /* 0x0000000000007b1d */ /* 0x000fec0000010000 */
[----:B------:R-:W-:Y:S05]  /*0440*/  @P0 EXIT ;  /* 0x000000000000094d */ /* 0x000fea0003800000 */
[----:B------:R-:W2:Y:S02]  /*0450*/  LDG.E R0, desc[UR10][R2.64] ;  /* 0x0000000a02007981 */ /* 0x000ea4000c1e1900 */
[----:B--2---:R-:W-:-:S05]  /*0460*/  VIADD R5, R0, 0x1 ;  /* 0x0000000100057836 */ /* 0x004fca0000000000 */
[----:B------:R-:W-:Y:S01]  /*0470*/  STG.E desc[UR10][R2.64], R5 ;  /* 0x0000000502007986 */ /* 0x000fe2000c10190a */
[----:B------:R-:W-:Y:S05]  /*0480*/  EXIT ;  /* 0x000000000000794d */ /* 0x000fea0003800000 */
.L_x_3:
[----:B------:R-:W-:-:S00]  /*0490*/  BRA `(.L_x_3) ;  /* 0xfffffffc00fc7947 */ /* 0x000fc0000383ffff */
[----:B------:R-:W-:-:S00]  /*04a0*/  NOP ;  /* 0x0000000000007918 */ /* 0x000fc00000000000 */
        /* <DEDUP_REMOVED lines=13> */
.L_x_4:


//--------------------- .nv.shared.reserved.0     --------------------------
	.section	.nv.shared.reserved.0,"aw",@nobits
	.weak		__nv_reservedSMEM_offset_0_alias
	.size		__nv_reservedSMEM_offset_0_alias, 0, 64
	.other		__nv_reservedSMEM_offset_0_alias,@"STO_CUDA_RESERVED_SHARED STV_DEFAULT"
__nv_reservedSMEM_offset_0_alias:
	.zero		0
	.zero		64


//--------------------- .nv.constant0._Z17cooperativeKernelPii --------------------------
	.section	.nv.constant0._Z17cooperativeKernelPii,"a",@progbits
	.sectionflags	@""
	.align	4
.nv.constant0._Z17cooperativeKernelPii:
	.zero		908


//--------------------- SYMBOLS --------------------------

	.type		.nv.reservedSmem.offset0,@object
	.size		.nv.reservedSmem.offset0,0x4
